//
// Generated by NVIDIA NVVM Compiler
//
// Compiler Build ID: CL-36424714
// Cuda compilation tools, release 13.0, V13.0.88
// Based on NVVM 20.0.0
//

.version 9.0
.target sm_100
.address_size 64

	// .globl	_Z5mul2dPPiS0_S0_i

.visible .entry _Z5mul2dPPiS0_S0_i(
	.param .u64 .ptr .align 1 _Z5mul2dPPiS0_S0_i_param_0,
	.param .u64 .ptr .align 1 _Z5mul2dPPiS0_S0_i_param_1,
	.param .u64 .ptr .align 1 _Z5mul2dPPiS0_S0_i_param_2,
	.param .u32 _Z5mul2dPPiS0_S0_i_param_3
)
{
	.reg .pred 	%p<11>;
	.reg .b32 	%r<141>;
	.reg .b64 	%rd<134>;

	ld.param.u64 	%rd15, [_Z5mul2dPPiS0_S0_i_param_0];
	ld.param.u64 	%rd17, [_Z5mul2dPPiS0_S0_i_param_1];
	ld.param.u64 	%rd16, [_Z5mul2dPPiS0_S0_i_param_2];
	ld.param.u32 	%r32, [_Z5mul2dPPiS0_S0_i_param_3];
	cvta.to.global.u64 	%rd1, %rd17;
	mov.u32 	%r33, %ctaid.x;
	mov.u32 	%r34, %ntid.x;
	mov.u32 	%r35, %tid.x;
	mad.lo.s32 	%r1, %r33, %r34, %r35;
	mul.lo.s32 	%r36, %r32, %r32;
	setp.ge.s32 	%p1, %r1, %r36;
	@%p1 bra 	$L__BB0_15;
	div.s32 	%r2, %r1, %r32;
	mul.lo.s32 	%r38, %r2, %r32;
	sub.s32 	%r3, %r1, %r38;
	setp.lt.s32 	%p2, %r32, 1;
	mov.b32 	%r140, 0;
	@%p2 bra 	$L__BB0_14;
	cvta.to.global.u64 	%rd18, %rd15;
	mul.wide.s32 	%rd19, %r2, 8;
	add.s64 	%rd20, %rd18, %rd19;
	ld.global.u64 	%rd21, [%rd20];
	cvta.to.global.u64 	%rd2, %rd21;
	and.b32  	%r4, %r32, 15;
	setp.lt.u32 	%p3, %r32, 16;
	mov.b32 	%r133, 0;
	mov.u32 	%r140, %r133;
	@%p3 bra 	$L__BB0_5;
	and.b32  	%r133, %r32, 2147483632;
	neg.s32 	%r127, %r133;
	add.s64 	%rd131, %rd2, 32;
	add.s64 	%rd130, %rd1, 64;
	mov.b32 	%r140, 0;
	mul.wide.s32 	%rd24, %r3, 4;
$L__BB0_4:
	.pragma "nounroll";
	ld.global.u32 	%r42, [%rd131+-32];
	ld.global.u64 	%rd22, [%rd130+-64];
	cvta.to.global.u64 	%rd23, %rd22;
	add.s64 	%rd25, %rd23, %rd24;
	ld.global.u32 	%r43, [%rd25];
	mad.lo.s32 	%r44, %r43, %r42, %r140;
	ld.global.u32 	%r45, [%rd131+-28];
	ld.global.u64 	%rd26, [%rd130+-56];
	cvta.to.global.u64 	%rd27, %rd26;
	add.s64 	%rd28, %rd27, %rd24;
	ld.global.u32 	%r46, [%rd28];
	mad.lo.s32 	%r47, %r46, %r45, %r44;
	ld.global.u32 	%r48, [%rd131+-24];
	ld.global.u64 	%rd29, [%rd130+-48];
	cvta.to.global.u64 	%rd30, %rd29;
	add.s64 	%rd31, %rd30, %rd24;
	ld.global.u32 	%r49, [%rd31];
	mad.lo.s32 	%r50, %r49, %r48, %r47;
	ld.global.u32 	%r51, [%rd131+-20];
	ld.global.u64 	%rd32, [%rd130+-40];
	cvta.to.global.u64 	%rd33, %rd32;
	add.s64 	%rd34, %rd33, %rd24;
	ld.global.u32 	%r52, [%rd34];
	mad.lo.s32 	%r53, %r52, %r51, %r50;
	ld.global.u32 	%r54, [%rd131+-16];
	ld.global.u64 	%rd35, [%rd130+-32];
	cvta.to.global.u64 	%rd36, %rd35;
	add.s64 	%rd37, %rd36, %rd24;
	ld.global.u32 	%r55, [%rd37];
	mad.lo.s32 	%r56, %r55, %r54, %r53;
	ld.global.u32 	%r57, [%rd131+-12];
	ld.global.u64 	%rd38, [%rd130+-24];
	cvta.to.global.u64 	%rd39, %rd38;
	add.s64 	%rd40, %rd39, %rd24;
	ld.global.u32 	%r58, [%rd40];
	mad.lo.s32 	%r59, %r58, %r57, %r56;
	ld.global.u32 	%r60, [%rd131+-8];
	ld.global.u64 	%rd41, [%rd130+-16];
	cvta.to.global.u64 	%rd42, %rd41;
	add.s64 	%rd43, %rd42, %rd24;
	ld.global.u32 	%r61, [%rd43];
	mad.lo.s32 	%r62, %r61, %r60, %r59;
	ld.global.u32 	%r63, [%rd131+-4];
	ld.global.u64 	%rd44, [%rd130+-8];
	cvta.to.global.u64 	%rd45, %rd44;
	add.s64 	%rd46, %rd45, %rd24;
	ld.global.u32 	%r64, [%rd46];
	mad.lo.s32 	%r65, %r64, %r63, %r62;
	ld.global.u32 	%r66, [%rd131];
	ld.global.u64 	%rd47, [%rd130];
	cvta.to.global.u64 	%rd48, %rd47;
	add.s64 	%rd49, %rd48, %rd24;
	ld.global.u32 	%r67, [%rd49];
	mad.lo.s32 	%r68, %r67, %r66, %r65;
	ld.global.u32 	%r69, [%rd131+4];
	ld.global.u64 	%rd50, [%rd130+8];
	cvta.to.global.u64 	%rd51, %rd50;
	add.s64 	%rd52, %rd51, %rd24;
	ld.global.u32 	%r70, [%rd52];
	mad.lo.s32 	%r71, %r70, %r69, %r68;
	ld.global.u32 	%r72, [%rd131+8];
	ld.global.u64 	%rd53, [%rd130+16];
	cvta.to.global.u64 	%rd54, %rd53;
	add.s64 	%rd55, %rd54, %rd24;
	ld.global.u32 	%r73, [%rd55];
	mad.lo.s32 	%r74, %r73, %r72, %r71;
	ld.global.u32 	%r75, [%rd131+12];
	ld.global.u64 	%rd56, [%rd130+24];
	cvta.to.global.u64 	%rd57, %rd56;
	add.s64 	%rd58, %rd57, %rd24;
	ld.global.u32 	%r76, [%rd58];
	mad.lo.s32 	%r77, %r76, %r75, %r74;
	ld.global.u32 	%r78, [%rd131+16];
	ld.global.u64 	%rd59, [%rd130+32];
	cvta.to.global.u64 	%rd60, %rd59;
	add.s64 	%rd61, %rd60, %rd24;
	ld.global.u32 	%r79, [%rd61];
	mad.lo.s32 	%r80, %r79, %r78, %r77;
	ld.global.u32 	%r81, [%rd131+20];
	ld.global.u64 	%rd62, [%rd130+40];
	cvta.to.global.u64 	%rd63, %rd62;
	add.s64 	%rd64, %rd63, %rd24;
	ld.global.u32 	%r82, [%rd64];
	mad.lo.s32 	%r83, %r82, %r81, %r80;
	ld.global.u32 	%r84, [%rd131+24];
	ld.global.u64 	%rd65, [%rd130+48];
	cvta.to.global.u64 	%rd66, %rd65;
	add.s64 	%rd67, %rd66, %rd24;
	ld.global.u32 	%r85, [%rd67];
	mad.lo.s32 	%r86, %r85, %r84, %r83;
	ld.global.u32 	%r87, [%rd131+28];
	ld.global.u64 	%rd68, [%rd130+56];
	cvta.to.global.u64 	%rd69, %rd68;
	add.s64 	%rd70, %rd69, %rd24;
	ld.global.u32 	%r88, [%rd70];
	mad.lo.s32 	%r140, %r88, %r87, %r86;
	add.s32 	%r127, %r127, 16;
	add.s64 	%rd131, %rd131, 64;
	add.s64 	%rd130, %rd130, 128;
	setp.ne.s32 	%p4, %r127, 0;
	@%p4 bra 	$L__BB0_4;
$L__BB0_5:
	setp.eq.s32 	%p5, %r4, 0;
	@%p5 bra 	$L__BB0_14;
	and.b32  	%r14, %r32, 7;
	setp.lt.u32 	%p6, %r4, 8;
	@%p6 bra 	$L__BB0_8;
	mul.wide.u32 	%rd71, %r133, 4;
	add.s64 	%rd72, %rd2, %rd71;
	ld.global.u32 	%r90, [%rd72];
	mul.wide.u32 	%rd73, %r133, 8;
	add.s64 	%rd74, %rd1, %rd73;
	ld.global.u64 	%rd75, [%rd74];
	cvta.to.global.u64 	%rd76, %rd75;
	mul.wide.s32 	%rd77, %r3, 4;
	add.s64 	%rd78, %rd76, %rd77;
	ld.global.u32 	%r91, [%rd78];
	mad.lo.s32 	%r92, %r91, %r90, %r140;
	ld.global.u32 	%r93, [%rd72+4];
	ld.global.u64 	%rd79, [%rd74+8];
	cvta.to.global.u64 	%rd80, %rd79;
	add.s64 	%rd81, %rd80, %rd77;
	ld.global.u32 	%r94, [%rd81];
	mad.lo.s32 	%r95, %r94, %r93, %r92;
	ld.global.u32 	%r96, [%rd72+8];
	ld.global.u64 	%rd82, [%rd74+16];
	cvta.to.global.u64 	%rd83, %rd82;
	add.s64 	%rd84, %rd83, %rd77;
	ld.global.u32 	%r97, [%rd84];
	mad.lo.s32 	%r98, %r97, %r96, %r95;
	ld.global.u32 	%r99, [%rd72+12];
	ld.global.u64 	%rd85, [%rd74+24];
	cvta.to.global.u64 	%rd86, %rd85;
	add.s64 	%rd87, %rd86, %rd77;
	ld.global.u32 	%r100, [%rd87];
	mad.lo.s32 	%r101, %r100, %r99, %r98;
	ld.global.u32 	%r102, [%rd72+16];
	ld.global.u64 	%rd88, [%rd74+32];
	cvta.to.global.u64 	%rd89, %rd88;
	add.s64 	%rd90, %rd89, %rd77;
	ld.global.u32 	%r103, [%rd90];
	mad.lo.s32 	%r104, %r103, %r102, %r101;
	ld.global.u32 	%r105, [%rd72+20];
	ld.global.u64 	%rd91, [%rd74+40];
	cvta.to.global.u64 	%rd92, %rd91;
	add.s64 	%rd93, %rd92, %rd77;
	ld.global.u32 	%r106, [%rd93];
	mad.lo.s32 	%r107, %r106, %r105, %r104;
	ld.global.u32 	%r108, [%rd72+24];
	ld.global.u64 	%rd94, [%rd74+48];
	cvta.to.global.u64 	%rd95, %rd94;
	add.s64 	%rd96, %rd95, %rd77;
	ld.global.u32 	%r109, [%rd96];
	mad.lo.s32 	%r110, %r109, %r108, %r107;
	ld.global.u32 	%r111, [%rd72+28];
	ld.global.u64 	%rd97, [%rd74+56];
	cvta.to.global.u64 	%rd98, %rd97;
	add.s64 	%rd99, %rd98, %rd77;
	ld.global.u32 	%r112, [%rd99];
	mad.lo.s32 	%r140, %r112, %r111, %r110;
	add.s32 	%r133, %r133, 8;
$L__BB0_8:
	setp.eq.s32 	%p7, %r14, 0;
	@%p7 bra 	$L__BB0_14;
	and.b32  	%r20, %r32, 3;
	setp.lt.u32 	%p8, %r14, 4;
	@%p8 bra 	$L__BB0_11;
	mul.wide.u32 	%rd100, %r133, 4;
	add.s64 	%rd101, %rd2, %rd100;
	ld.global.u32 	%r114, [%rd101];
	mul.wide.u32 	%rd102, %r133, 8;
	add.s64 	%rd103, %rd1, %rd102;
	ld.global.u64 	%rd104, [%rd103];
	cvta.to.global.u64 	%rd105, %rd104;
	mul.wide.s32 	%rd106, %r3, 4;
	add.s64 	%rd107, %rd105, %rd106;
	ld.global.u32 	%r115, [%rd107];
	mad.lo.s32 	%r116, %r115, %r114, %r140;
	ld.global.u32 	%r117, [%rd101+4];
	ld.global.u64 	%rd108, [%rd103+8];
	cvta.to.global.u64 	%rd109, %rd108;
	add.s64 	%rd110, %rd109, %rd106;
	ld.global.u32 	%r118, [%rd110];
	mad.lo.s32 	%r119, %r118, %r117, %r116;
	ld.global.u32 	%r120, [%rd101+8];
	ld.global.u64 	%rd111, [%rd103+16];
	cvta.to.global.u64 	%rd112, %rd111;
	add.s64 	%rd113, %rd112, %rd106;
	ld.global.u32 	%r121, [%rd113];
	mad.lo.s32 	%r122, %r121, %r120, %r119;
	ld.global.u32 	%r123, [%rd101+12];
	ld.global.u64 	%rd114, [%rd103+24];
	cvta.to.global.u64 	%rd115, %rd114;
	add.s64 	%rd116, %rd115, %rd106;
	ld.global.u32 	%r124, [%rd116];
	mad.lo.s32 	%r140, %r124, %r123, %r122;
	add.s32 	%r133, %r133, 4;
$L__BB0_11:
	setp.eq.s32 	%p9, %r20, 0;
	@%p9 bra 	$L__BB0_14;
	mul.wide.u32 	%rd117, %r133, 8;
	add.s64 	%rd133, %rd1, %rd117;
	mul.wide.u32 	%rd118, %r133, 4;
	add.s64 	%rd132, %rd2, %rd118;
	neg.s32 	%r138, %r20;
	mul.wide.s32 	%rd121, %r3, 4;
$L__BB0_13:
	.pragma "nounroll";
	ld.global.u32 	%r125, [%rd132];
	ld.global.u64 	%rd119, [%rd133];
	cvta.to.global.u64 	%rd120, %rd119;
	add.s64 	%rd122, %rd120, %rd121;
	ld.global.u32 	%r126, [%rd122];
	mad.lo.s32 	%r140, %r126, %r125, %r140;
	add.s64 	%rd133, %rd133, 8;
	add.s64 	%rd132, %rd132, 4;
	add.s32 	%r138, %r138, 1;
	setp.ne.s32 	%p10, %r138, 0;
	@%p10 bra 	$L__BB0_13;
$L__BB0_14:
	cvta.to.global.u64 	%rd123, %rd16;
	mul.wide.s32 	%rd124, %r3, 8;
	add.s64 	%rd125, %rd123, %rd124;
	ld.global.u64 	%rd126, [%rd125];
	cvta.to.global.u64 	%rd127, %rd126;
	mul.wide.s32 	%rd128, %r2, 4;
	add.s64 	%rd129, %rd127, %rd128;
	st.global.u32 	[%rd129], %r140;
	bar.sync 	0;
$L__BB0_15:
	ret;

}


// ===== COMPILED SASS (sm_100) =====

	.target	sm_100

	.elftype	@"ET_EXEC"


//--------------------- .note.nv.tkinfo           --------------------------
	.section	.note.nv.tkinfo,"",@"SHT_NOTE"
	.sectionflags	@"SHF_NOTE_NV_TKINFO"
	.tkinfo
        /*0018*/ 	.word	0x00000002
        /*0030*/ 	.string	""
        /*0030*/ 	.string	"ptxas"
        /*0030*/ 	.string	"Cuda compilation tools, release 13.0, V13.0.88"
        /*0030*/ 	.string	"Build cuda_13.0.r13.0/compiler.36424714_0"
        /*0030*/ 	.string	"-arch sm_100 -m 64 "



//--------------------- .note.nv.cuinfo           --------------------------
	.section	.note.nv.cuinfo,"",@"SHT_NOTE"
	.sectionflags	@"SHF_NOTE_NV_CUINFO"
        /*0018*/ 	.short	0x0002
        /*001a*/ 	.short	0x0064
        /*001c*/ 	.short	0x0082
	.zero		2


//--------------------- .nv.info                  --------------------------
	.section	.nv.info,"",@"SHT_CUDA_INFO"
	.align	4


	//----- nvinfo : EIATTR_REGCOUNT
	.align		4
        /*0000*/ 	.byte	0x04, 0x2f
        /*0002*/ 	.short	(.L_1 - .L_0)
	.align		4
.L_0:
        /*0004*/ 	.word	index@(_Z5mul2dPPiS0_S0_i)
        /*0008*/ 	.word	0x00000020


	//----- nvinfo : EIATTR_FRAME_SIZE
	.align		4
.L_1:
        /*000c*/ 	.byte	0x04, 0x11
        /*000e*/ 	.short	(.L_3 - .L_2)
	.align		4
.L_2:
        /*0010*/ 	.word	index@(_Z5mul2dPPiS0_S0_i)
        /*0014*/ 	.word	0x00000000


	//----- nvinfo : EIATTR_MIN_STACK_SIZE
	.align		4
.L_3:
        /*0018*/ 	.byte	0x04, 0x12
        /*001a*/ 	.short	(.L_5 - .L_4)
	.align		4
.L_4:
        /*001c*/ 	.word	index@(_Z5mul2dPPiS0_S0_i)
        /*0020*/ 	.word	0x00000000
.L_5:


//--------------------- .nv.compat                --------------------------
	.section	.nv.compat,"",@"SHT_CUDA_COMPAT_INFO"
	.align	4
        /*0000*/ 	.byte	0x02, 0x09, 0x00, 0x00, 0x02, 0x02, 0x01, 0x00, 0x02, 0x05, 0x05, 0x00, 0x03, 0x07, 0x01, 0x01
        /*0010*/ 	.byte	0x02, 0x03, 0x00, 0x00, 0x02, 0x06, 0x01, 0x00, 0x04, 0x0b, 0x08, 0x00, 0x09, 0x00, 0x00, 0x00
        /*0020*/ 	.byte	0x00, 0x00, 0x00, 0x00


//--------------------- .nv.info._Z5mul2dPPiS0_S0_i --------------------------
	.section	.nv.info._Z5mul2dPPiS0_S0_i,"",@"SHT_CUDA_INFO"
	.sectionflags	@""
	.align	4


	//----- nvinfo : EIATTR_CUDA_API_VERSION
	.align		4
        /*0000*/ 	.byte	0x04, 0x37
        /*0002*/ 	.short	(.L_7 - .L_6)
.L_6:
        /*0004*/ 	.word	0x00000082


	//----- nvinfo : EIATTR_KPARAM_INFO
	.align		4
.L_7:
        /*0008*/ 	.byte	0x04, 0x17
        /*000a*/ 	.short	(.L_9 - .L_8)
.L_8:
        /*000c*/ 	.word	0x00000000
        /*0010*/ 	.short	0x0003
        /*0012*/ 	.short	0x0018
        /*0014*/ 	.byte	0x00, 0xf0, 0x11, 0x00


	//----- nvinfo : EIATTR_KPARAM_INFO
	.align		4
.L_9:
        /*0018*/ 	.byte	0x04, 0x17
        /*001a*/ 	.short	(.L_11 - .L_10)
.L_10:
        /*001c*/ 	.word	0x00000000
        /*0020*/ 	.short	0x0002
        /*0022*/ 	.short	0x0010
        /*0024*/ 	.byte	0x00, 0xf5, 0x21, 0x00


	//----- nvinfo : EIATTR_KPARAM_INFO
	.align		4
.L_11:
        /*0028*/ 	.byte	0x04, 0x17
        /*002a*/ 	.short	(.L_13 - .L_12)
.L_12:
        /*002c*/ 	.word	0x00000000
        /*0030*/ 	.short	0x0001
        /*0032*/ 	.short	0x0008
        /*0034*/ 	.byte	0x00, 0xf5, 0x21, 0x00


	//----- nvinfo : EIATTR_KPARAM_INFO
	.align		4
.L_13:
        /*0038*/ 	.byte	0x04, 0x17
        /*003a*/ 	.short	(.L_15 - .L_14)
.L_14:
        /*003c*/ 	.word	0x00000000
        /*0040*/ 	.short	0x0000
        /*0042*/ 	.short	0x0000
        /*0044*/ 	.byte	0x00, 0xf5, 0x21, 0x00


	//----- nvinfo : EIATTR_SPARSE_MMA_MASK
	.align		4
.L_15:
        /*0048*/ 	.byte	0x03, 0x50
        /*004a*/ 	.short	0x0000


	//----- nvinfo : EIATTR_MAXREG_COUNT
	.align		4
        /*004c*/ 	.byte	0x03, 0x1b
        /*004e*/ 	.short	0x00ff


	//----- nvinfo : EIATTR_NUM_BARRIERS
	.align		4
        /*0050*/ 	.byte	0x02, 0x4c
        /*0052*/ 	.byte	0x01
	.zero		1


	//----- nvinfo : EIATTR_MERCURY_ISA_VERSION
	.align		4
        /*0054*/ 	.byte	0x03, 0x5f
        /*0056*/ 	.short	0x0101


	//----- nvinfo : EIATTR_VRC_CTA_INIT_COUNT
	.align		4
        /*0058*/ 	.byte	0x02, 0x4a
	.zero		1
	.zero		1


	//----- nvinfo : EIATTR_EXIT_INSTR_OFFSETS
	.align		4
        /*005c*/ 	.byte	0x04, 0x1c
        /*005e*/ 	.short	(.L_17 - .L_16)


	//   ....[0]....
.L_16:
        /*0060*/ 	.word	0x00000080


	//   ....[1]....
        /*0064*/ 	.word	0x00000fe0


	//----- nvinfo : EIATTR_CBANK_PARAM_SIZE
	.align		4
.L_17:
        /*0068*/ 	.byte	0x03, 0x19
        /*006a*/ 	.short	0x001c


	//----- nvinfo : EIATTR_PARAM_CBANK
	.align		4
        /*006c*/ 	.byte	0x04, 0x0a
        /*006e*/ 	.short	(.L_19 - .L_18)
	.align		4
.L_18:
        /*0070*/ 	.word	index@(.nv.constant0._Z5mul2dPPiS0_S0_i)
        /*0074*/ 	.short	0x0380
        /*0076*/ 	.short	0x001c


	//----- nvinfo : EIATTR_SW_WAR
	.align		4
.L_19:
        /*0078*/ 	.byte	0x04, 0x36
        /*007a*/ 	.short	(.L_21 - .L_20)
.L_20:
        /*007c*/ 	.word	0x00000008
.L_21:


//--------------------- .nv.callgraph             --------------------------
	.section	.nv.callgraph,"",@"SHT_CUDA_CALLGRAPH"
	.align	4
	.sectionentsize	8
	.align		4
        /*0000*/ 	.word	0x00000000
	.align		4
        /*0004*/ 	.word	0xffffffff
	.align		4
        /*0008*/ 	.word	0x00000000
	.align		4
        /*000c*/ 	.word	0xfffffffe
	.align		4
        /*0010*/ 	.word	0x00000000
	.align		4
        /*0014*/ 	.word	0xfffffffd
	.align		4
        /*0018*/ 	.word	0x00000000
	.align		4
        /*001c*/ 	.word	0xfffffffc


//--------------------- .text._Z5mul2dPPiS0_S0_i  --------------------------
	.section	.text._Z5mul2dPPiS0_S0_i,"ax",@progbits
	.align	128
        .global         _Z5mul2dPPiS0_S0_i
        .type           _Z5mul2dPPiS0_S0_i,@function
        .size           _Z5mul2dPPiS0_S0_i,(.L_x_7 - _Z5mul2dPPiS0_S0_i)
        .other          _Z5mul2dPPiS0_S0_i,@"STO_CUDA_ENTRY STV_DEFAULT"
_Z5mul2dPPiS0_S0_i:
.text._Z5mul2dPPiS0_S0_i:
[----:B------:R-:W-:Y:S01]  /*0000*/  LDC R1, c[0x0][0x37c] ;  /* 0x0000df00ff017b82 */ /* 0x000fe20000000800 */
[----:B------:R-:W0:Y:S07]  /*0010*/  S2R R2, SR_TID.X ;  /* 0x0000000000027919 */ /* 0x000e2e0000002100 */
[----:B------:R-:W0:Y:S08]  /*0020*/  S2UR UR4, SR_CTAID.X ;  /* 0x00000000000479c3 */ /* 0x000e300000002500 */
[----:B------:R-:W0:Y:S08]  /*0030*/  LDC R5, c[0x0][0x360] ;  /* 0x0000d800ff057b82 */ /* 0x000e300000000800 */
[----:B------:R-:W1:Y:S01]  /*0040*/  LDC R0, c[0x0][0x398] ;  /* 0x0000e600ff007b82 */ /* 0x000e620000000800 */
[----:B0-----:R-:W-:-:S02]  /*0050*/  IMAD R5, R5, UR4, R2 ;  /* 0x0000000405057c24 */ /* 0x001fc4000f8e0202 */
[----:B-1----:R-:W-:-:S05]  /*0060*/  IMAD R2, R0, R0, RZ ;  /* 0x0000000000027224 */ /* 0x002fca00078e02ff */
[----:B------:R-:W-:-:S13]  /*0070*/  ISETP.GE.AND P0, PT, R5, R2, PT ;  /* 0x000000020500720c */ /* 0x000fda0003f06270 */
[----:B------:R-:W-:Y:S05]  /*0080*/  @P0 EXIT ;  /* 0x000000000000094d */ /* 0x000fea0003800000 */
[----:B------:R-:W-:Y:S01]  /*0090*/  IABS R6, R0 ;  /* 0x0000000000067213 */ /* 0x000fe20000000000 */
[----:B------:R-:W0:Y:S01]  /*00a0*/  LDCU.64 UR6, c[0x0][0x358] ;  /* 0x00006b00ff0677ac */ /* 0x000e220008000a00 */
[----:B------:R-:W-:Y:S02]  /*00b0*/  IABS R8, R5 ;  /* 0x0000000500087213 */ /* 0x000fe40000000000 */
[----:B------:R-:W1:Y:S08]  /*00c0*/  I2F.RP R4, R6 ;  /* 0x0000000600047306 */ /* 0x000e700000209400 */
[----:B-1----:R-:W1:Y:S02]  /*00d0*/  MUFU.RCP R4, R4 ;  /* 0x0000000400047308 */ /* 0x002e640000001000 */
[----:B-1----:R-:W-:-:S06]  /*00e0*/  IADD3 R2, PT, PT, R4, 0xffffffe, RZ ;  /* 0x0ffffffe04027810 */ /* 0x002fcc0007ffe0ff */
[----:B------:R1:W2:Y:S02]  /*00f0*/  F2I.FTZ.U32.TRUNC.NTZ R3, R2 ;  /* 0x0000000200037305 */ /* 0x0002a4000021f000 */
[----:B-1----:R-:W-:Y:S01]  /*0100*/  HFMA2 R2, -RZ, RZ, 0, 0 ;  /* 0x00000000ff027431 */ /* 0x002fe200000001ff */
[----:B--2---:R-:W-:-:S05]  /*0110*/  IADD3 R7, PT, PT, RZ, -R3, RZ ;  /* 0x80000003ff077210 */ /* 0x004fca0007ffe0ff */
[----:B------:R-:W-:-:S04]  /*0120*/  IMAD R7, R7, R6, RZ ;  /* 0x0000000607077224 */ /* 0x000fc800078e02ff */
[----:B------:R-:W-:Y:S01]  /*0130*/  IMAD.HI.U32 R3, R3, R7, R2 ;  /* 0x0000000703037227 */ /* 0x000fe200078e0002 */
[----:B------:R-:W-:-:S05]  /*0140*/  MOV R7, R8 ;  /* 0x0000000800077202 */ /* 0x000fca0000000f00 */
[----:B------:R-:W-:-:S05]  /*0150*/  IMAD.HI.U32 R2, R3, R7, RZ ;  /* 0x0000000703027227 */ /* 0x000fca00078e00ff */
[----:B------:R-:W-:-:S05]  /*0160*/  IADD3 R3, PT, PT, -R2, RZ, RZ ;  /* 0x000000ff02037210 */ /* 0x000fca0007ffe1ff */
[----:B------:R-:W-:-:S05]  /*0170*/  IMAD R3, R6, R3, R7 ;  /* 0x0000000306037224 */ /* 0x000fca00078e0207 */
[----:B------:R-:W-:-:S13]  /*0180*/  ISETP.GT.U32.AND P1, PT, R6, R3, PT ;  /* 0x000000030600720c */ /* 0x000fda0003f24070 */
[-C--:B------:R-:W-:Y:S02]  /*0190*/  @!P1 IADD3 R3, PT, PT, R3, -R6.reuse, RZ ;  /* 0x8000000603039210 */ /* 0x080fe40007ffe0ff */
[----:B------:R-:W-:Y:S02]  /*01a0*/  @!P1 IADD3 R2, PT, PT, R2, 0x1, RZ ;  /* 0x0000000102029810 */ /* 0x000fe40007ffe0ff */
[----:B------:R-:W-:Y:S01]  /*01b0*/  ISETP.GE.U32.AND P0, PT, R3, R6, PT ;  /* 0x000000060300720c */ /* 0x000fe20003f06070 */
[----:B------:R-:W-:Y:S01]  /*01c0*/  HFMA2 R6, -RZ, RZ, 0, 0 ;  /* 0x00000000ff067431 */ /* 0x000fe200000001ff */
[----:B------:R-:W-:Y:S02]  /*01d0*/  LOP3.LUT R3, R5, R0, RZ, 0x3c, !PT ;  /* 0x0000000005037212 */ /* 0x000fe400078e3cff */
[----:B------:R-:W-:Y:S02]  /*01e0*/  ISETP.NE.AND P1, PT, R0, RZ, PT ;  /* 0x000000ff0000720c */ /* 0x000fe40003f25270 */
[----:B------:R-:W-:-:S07]  /*01f0*/  ISETP.GE.AND P2, PT, R3, RZ, PT ;  /* 0x000000ff0300720c */ /* 0x000fce0003f46270 */
[----:B------:R-:W-:Y:S02]  /*0200*/  @P0 IADD3 R2, PT, PT, R2, 0x1, RZ ;  /* 0x0000000102020810 */ /* 0x000fe40007ffe0ff */
[----:B------:R-:W-:-:S04]  /*0210*/  ISETP.GE.AND P0, PT, R0, 0x1, PT ;  /* 0x000000010000780c */ /* 0x000fc80003f06270 */
[----:B------:R-:W-:Y:S02]  /*0220*/  @!P2 IADD3 R2, PT, PT, -R2, RZ, RZ ;  /* 0x000000ff0202a210 */ /* 0x000fe40007ffe1ff */
[----:B------:R-:W-:-:S04]  /*0230*/  @!P1 LOP3.LUT R2, RZ, R0, RZ, 0x33, !PT ;  /* 0x00000000ff029212 */ /* 0x000fc800078e33ff */
[----:B------:R-:W-:-:S05]  /*0240*/  IADD3 R3, PT, PT, -R2, RZ, RZ ;  /* 0x000000ff02037210 */ /* 0x000fca0007ffe1ff */
[----:B------:R-:W-:Y:S01]  /*0250*/  IMAD R3, R0, R3, R5 ;  /* 0x0000000300037224 */ /* 0x000fe200078e0205 */
[----:B0-----:R-:W-:Y:S06]  /*0260*/  @!P0 BRA `(.L_x_0) ;  /* 0x0000000c00448947 */ /* 0x001fec0003800000 */
[----:B------:R-:W0:Y:S01]  /*0270*/  LDC.64 R12, c[0x0][0x380] ;  /* 0x0000e000ff0c7b82 */ /* 0x000e220000000a00 */
[C---:B------:R-:W-:Y:S02]  /*0280*/  ISETP.GE.U32.AND P1, PT, R0.reuse, 0x10, PT ;  /* 0x000000100000780c */ /* 0x040fe40003f26070 */
[----:B------:R-:W-:Y:S02]  /*0290*/  LOP3.LUT R7, R0, 0xf, RZ, 0xc0, !PT ;  /* 0x0000000f00077812 */ /* 0x000fe400078ec0ff */
[----:B------:R-:W-:Y:S02]  /*02a0*/  MOV R5, RZ ;  /* 0x000000ff00057202 */ /* 0x000fe40000000f00 */
[----:B------:R-:W-:Y:S02]  /*02b0*/  ISETP.NE.AND P0, PT, R7, RZ, PT ;  /* 0x000000ff0700720c */ /* 0x000fe40003f05270 */
[----:B------:R-:W-:Y:S01]  /*02c0*/  MOV R6, RZ ;  /* 0x000000ff00067202 */ /* 0x000fe20000000f00 */
[----:B0-----:R-:W-:-:S06]  /*02d0*/  IMAD.WIDE R12, R2, 0x8, R12 ;  /* 0x00000008020c7825 */ /* 0x001fcc00078e020c */
[----:B------:R-:W5:Y:S01]  /*02e0*/  LDG.E.64 R12, desc[UR6][R12.64] ;  /* 0x000000060c0c7981 */ /* 0x000f62000c1e1b00 */
[----:B------:R-:W-:Y:S05]  /*02f0*/  @!P1 BRA `(.L_x_1) ;  /* 0x00000004008c9947 */ /* 0x000fea0003800000 */
[----:B------:R-:W0:Y:S01]  /*0300*/  LDCU.64 UR4, c[0x0][0x388] ;  /* 0x00007100ff0477ac */ /* 0x000e220008000a00 */
[----:B------:R-:W-:Y:S02]  /*0310*/  LOP3.LUT R5, R0, 0x7ffffff0, RZ, 0xc0, !PT ;  /* 0x7ffffff000057812 */ /* 0x000fe400078ec0ff */
[----:B-----5:R-:W-:Y:S02]  /*0320*/  IADD3 R21, P1, PT, R12, 0x20, RZ ;  /* 0x000000200c157810 */ /* 0x020fe40007f3e0ff */
[----:B------:R-:W-:Y:S02]  /*0330*/  MOV R6, RZ ;  /* 0x000000ff00067202 */ /* 0x000fe40000000f00 */
[----:B------:R-:W-:Y:S02]  /*0340*/  IADD3.X R22, PT, PT, RZ, R13, RZ, P1, !PT ;  /* 0x0000000dff167210 */ /* 0x000fe40000ffe4ff */
[----:B------:R-:W-:Y:S01]  /*0350*/  IADD3 R4, PT, PT, -R5, RZ, RZ ;  /* 0x000000ff05047210 */ /* 0x000fe20007ffe1ff */
[----:B0-----:R-:W-:-:S04]  /*0360*/  UIADD3 UR4, UP0, UPT, UR4, 0x40, URZ ;  /* 0x0000004004047890 */ /* 0x001fc8000ff1e0ff */
[----:B------:R-:W-:Y:S02]  /*0370*/  UIADD3.X UR5, UPT, UPT, URZ, UR5, URZ, UP0, !UPT ;  /* 0x00000005ff057290 */ /* 0x000fe400087fe4ff */
[----:B------:R-:W-:-:S04]  /*0380*/  MOV R14, UR4 ;  /* 0x00000004000e7c02 */ /* 0x000fc80008000f00 */
[----:B------:R-:W-:-:S07]  /*0390*/  MOV R15, UR5 ;  /* 0x00000005000f7c02 */ /* 0x000fce0008000f00 */
.L_x_2:
[----:B------:R-:W2:Y:S04]  /*03a0*/  LDG.E.64 R10, desc[UR6][R14.64+-0x40] ;  /* 0xffffc0060e0a7981 */ /* 0x000ea8000c1e1b00 */
[----:B------:R-:W3:Y:S04]  /*03b0*/  LDG.E.64 R16, desc[UR6][R14.64+-0x38] ;  /* 0xffffc8060e107981 */ /* 0x000ee8000c1e1b00 */
[----:B------:R-:W4:Y:S04]  /*03c0*/  LDG.E.64 R8, desc[UR6][R14.64+-0x30] ;  /* 0xffffd0060e087981 */ /* 0x000f28000c1e1b00 */
[----:B------:R-:W5:Y:S04]  /*03d0*/  LDG.E.64 R18, desc[UR6][R14.64+-0x28] ;  /* 0xffffd8060e127981 */ /* 0x000f68000c1e1b00 */
[----:B------:R-:W5:Y:S04]  /*03e0*/  LDG.E.64 R26, desc[UR6][R14.64+-0x18] ;  /* 0xffffe8060e1a7981 */ /* 0x000f68000c1e1b00 */
[----:B------:R-:W5:Y:S01]  /*03f0*/  LDG.E.64 R28, desc[UR6][R14.64+-0x10] ;  /* 0xfffff0060e1c7981 */ /* 0x000f62000c1e1b00 */
[----:B--2---:R-:W-:-:S05]  /*0400*/  IMAD.WIDE R10, R3, 0x4, R10 ;  /* 0x00000004030a7825 */ /* 0x004fca00078e020a */
[----:B------:R0:W2:Y:S01]  /*0410*/  LDG.E R20, desc[UR6][R10.64] ;  /* 0x000000060a147981 */ /* 0x0000a2000c1e1900 */
[----:B---3--:R-:W-:-:S04]  /*0420*/  IMAD.WIDE R16, R3, 0x4, R16 ;  /* 0x0000000403107825 */ /* 0x008fc800078e0210 */
[C---:B----4-:R-:W-:Y:S02]  /*0430*/  IMAD.WIDE R8, R3.reuse, 0x4, R8 ;  /* 0x0000000403087825 */ /* 0x050fe400078e0208 */
[----:B------:R-:W3:Y:S01]  /*0440*/  LDG.E R16, desc[UR6][R16.64] ;  /* 0x0000000610107981 */ /* 0x000ee2000c1e1900 */
[----:B0-----:R-:W-:Y:S01]  /*0450*/  MOV R10, R21 ;  /* 0x00000015000a7202 */ /* 0x001fe20000000f00 */
[C---:B-----5:R-:W-:Y:S01]  /*0460*/  IMAD.WIDE R18, R3.reuse, 0x4, R18 ;  /* 0x0000000403127825 */ /* 0x060fe200078e0212 */
[----:B------:R-:W-:Y:S01]  /*0470*/  MOV R11, R22 ;  /* 0x00000016000b7202 */ /* 0x000fe20000000f00 */
[----:B------:R-:W4:Y:S04]  /*0480*/  LDG.E R8, desc[UR6][R8.64] ;  /* 0x0000000608087981 */ /* 0x000f28000c1e1900 */
[----:B------:R-:W2:Y:S04]  /*0490*/  LDG.E R21, desc[UR6][R10.64+-0x20] ;  /* 0xffffe0060a157981 */ /* 0x000ea8000c1e1900 */
[----:B------:R-:W3:Y:S04]  /*04a0*/  LDG.E R17, desc[UR6][R10.64+-0x1c] ;  /* 0xffffe4060a117981 */ /* 0x000ee8000c1e1900 */
[----:B------:R-:W4:Y:S04]  /*04b0*/  LDG.E R9, desc[UR6][R10.64+-0x18] ;  /* 0xffffe8060a097981 */ /* 0x000f28000c1e1900 */
[----:B------:R-:W5:Y:S04]  /*04c0*/  LDG.E R18, desc[UR6][R18.64] ;  /* 0x0000000612127981 */ /* 0x000f68000c1e1900 */
[----:B------:R-:W5:Y:S04]  /*04d0*/  LDG.E R25, desc[UR6][R10.64+-0x14] ;  /* 0xffffec060a197981 */ /* 0x000f68000c1e1900 */
[----:B------:R-:W5:Y:S01]  /*04e0*/  LDG.E.64 R22, desc[UR6][R14.64+-0x20] ;  /* 0xffffe0060e167981 */ /* 0x000f62000c1e1b00 */
[----:B------:R-:W-:-:S03]  /*04f0*/  IMAD.WIDE R26, R3, 0x4, R26 ;  /* 0x00000004031a7825 */ /* 0x000fc600078e021a */
[----:B------:R-:W5:Y:S01]  /*0500*/  LDG.E R24, desc[UR6][R10.64+-0x10] ;  /* 0xfffff0060a187981 */ /* 0x000f62000c1e1900 */
[----:B--2---:R-:W-:-:S04]  /*0510*/  IMAD R20, R21, R20, R6 ;  /* 0x0000001415147224 */ /* 0x004fc800078e0206 */
[----:B---3--:R-:W-:Y:S02]  /*0520*/  IMAD R16, R17, R16, R20 ;  /* 0x0000001011107224 */ /* 0x008fe400078e0214 */
[----:B------:R-:W2:Y:S02]  /*0530*/  LDG.E.64 R20, desc[UR6][R14.64+-0x8] ;  /* 0xfffff8060e147981 */ /* 0x000ea4000c1e1b00 */
[----:B----4-:R-:W-:Y:S02]  /*0540*/  IMAD R9, R9, R8, R16 ;  /* 0x0000000809097224 */ /* 0x010fe400078e0210 */
[----:B------:R-:W3:Y:S02]  /*0550*/  LDG.E.64 R16, desc[UR6][R14.64] ;  /* 0x000000060e107981 */ /* 0x000ee4000c1e1b00 */
[----:B-----5:R-:W-:Y:S02]  /*0560*/  IMAD R9, R25, R18, R9 ;  /* 0x0000001219097224 */ /* 0x020fe400078e0209 */
[----:B------:R-:W4:Y:S01]  /*0570*/  LDG.E.64 R18, desc[UR6][R14.64+0x8] ;  /* 0x000008060e127981 */ /* 0x000f22000c1e1b00 */
[----:B------:R-:W-:-:S03]  /*0580*/  IMAD.WIDE R22, R3, 0x4, R22 ;  /* 0x0000000403167825 */ /* 0x000fc600078e0216 */
[----:B------:R-:W5:Y:S04]  /*0590*/  LDG.E R25, desc[UR6][R26.64] ;  /* 0x000000061a197981 */ /* 0x000f68000c1e1900 */
[----:B------:R-:W5:Y:S01]  /*05a0*/  LDG.E R8, desc[UR6][R22.64] ;  /* 0x0000000616087981 */ /* 0x000f62000c1e1900 */
[----:B------:R-:W-:-:S05]  /*05b0*/  IMAD.WIDE R28, R3, 0x4, R28 ;  /* 0x00000004031c7825 */ /* 0x000fca00078e021c */
[----:B------:R-:W5:Y:S04]  /*05c0*/  LDG.E R6, desc[UR6][R28.64] ;  /* 0x000000061c067981 */ /* 0x000f68000c1e1900 */
[----:B------:R-:W5:Y:S04]  /*05d0*/  LDG.E R22, desc[UR6][R10.64+-0xc] ;  /* 0xfffff4060a167981 */ /* 0x000f68000c1e1900 */
[----:B------:R-:W5:Y:S04]  /*05e0*/  LDG.E R23, desc[UR6][R10.64+-0x8] ;  /* 0xfffff8060a177981 */ /* 0x000f68000c1e1900 */
[----:B------:R-:W5:Y:S04]  /*05f0*/  LDG.E R26, desc[UR6][R10.64+-0x4] ;  /* 0xfffffc060a1a7981 */ /* 0x000f68000c1e1900 */
[----:B------:R-:W5:Y:S04]  /*0600*/  LDG.E R27, desc[UR6][R10.64] ;  /* 0x000000060a1b7981 */ /* 0x000f68000c1e1900 */
[----:B------:R-:W5:Y:S04]  /*0610*/  LDG.E R29, desc[UR6][R10.64+0x4] ;  /* 0x000004060a1d7981 */ /* 0x000f68000c1e1900 */
[----:B------:R-:W5:Y:S01]  /*0620*/  LDG.E R28, desc[UR6][R10.64+0x10] ;  /* 0x000010060a1c7981 */ /* 0x000f62000c1e1900 */
[----:B--2---:R-:W-:-:S04]  /*0630*/  IMAD.WIDE R20, R3, 0x4, R20 ;  /* 0x0000000403147825 */ /* 0x004fc800078e0214 */
[C---:B---3--:R-:W-:Y:S02]  /*0640*/  IMAD.WIDE R16, R3.reuse, 0x4, R16 ;  /* 0x0000000403107825 */ /* 0x048fe400078e0210 */
[----:B------:R-:W2:Y:S04]  /*0650*/  LDG.E R21, desc[UR6][R20.64] ;  /* 0x0000000614157981 */ /* 0x000ea8000c1e1900 */
[----:B------:R-:W3:Y:S01]  /*0660*/  LDG.E R16, desc[UR6][R16.64] ;  /* 0x0000000610107981 */ /* 0x000ee2000c1e1900 */
[----:B----4-:R-:W-:-:S06]  /*0670*/  IMAD.WIDE R18, R3, 0x4, R18 ;  /* 0x0000000403127825 */ /* 0x010fcc00078e0212 */
[----:B------:R-:W4:Y:S01]  /*0680*/  LDG.E R18, desc[UR6][R18.64] ;  /* 0x0000000612127981 */ /* 0x000f22000c1e1900 */
[----:B-----5:R-:W-:-:S04]  /*0690*/  IMAD R8, R24, R8, R9 ;  /* 0x0000000818087224 */ /* 0x020fc800078e0209 */
[----:B------:R-:W-:Y:S02]  /*06a0*/  IMAD R22, R22, R25, R8 ;  /* 0x0000001916167224 */ /* 0x000fe400078e0208 */
[----:B------:R-:W5:Y:S04]  /*06b0*/  LDG.E.64 R8, desc[UR6][R14.64+0x10] ;  /* 0x000010060e087981 */ /* 0x000f68000c1e1b00 */
[----:B------:R-:W5:Y:S01]  /*06c0*/  LDG.E.64 R24, desc[UR6][R14.64+0x18] ;  /* 0x000018060e187981 */ /* 0x000f62000c1e1b00 */
[----:B------:R-:W-:-:S03]  /*06d0*/  IMAD R6, R23, R6, R22 ;  /* 0x0000000617067224 */ /* 0x000fc600078e0216 */
[----:B------:R-:W5:Y:S01]  /*06e0*/  LDG.E.64 R22, desc[UR6][R14.64+0x20] ;  /* 0x000020060e167981 */ /* 0x000f62000c1e1b00 */
[----:B--2---:R-:W-:-:S03]  /*06f0*/  IMAD R6, R26, R21, R6 ;  /* 0x000000151a067224 */ /* 0x004fc600078e0206 */
[----:B------:R-:W2:Y:S01]  /*0700*/  LDG.E.64 R20, desc[UR6][R14.64+0x28] ;  /* 0x000028060e147981 */ /* 0x000ea2000c1e1b00 */
[----:B---3--:R-:W-:-:S03]  /*0710*/  IMAD R6, R27, R16, R6 ;  /* 0x000000101b067224 */ /* 0x008fc600078e0206 */
[----:B------:R-:W3:Y:S01]  /*0720*/  LDG.E.64 R16, desc[UR6][R14.64+0x30] ;  /* 0x000030060e107981 */ /* 0x000ee2000c1e1b00 */
[----:B----4-:R-:W-:-:S03]  /*0730*/  IMAD R29, R29, R18, R6 ;  /* 0x000000121d1d7224 */ /* 0x010fc600078e0206 */
[----:B------:R-:W4:Y:S01]  /*0740*/  LDG.E.64 R18, desc[UR6][R14.64+0x38] ;  /* 0x000038060e127981 */ /* 0x000f22000c1e1b00 */
[----:B-----5:R-:W-:-:S03]  /*0750*/  IMAD.WIDE R26, R3, 0x4, R8 ;  /* 0x00000004031a7825 */ /* 0x020fc600078e0208 */
[----:B------:R-:W5:Y:S01]  /*0760*/  LDG.E R8, desc[UR6][R10.64+0x8] ;  /* 0x000008060a087981 */ /* 0x000f62000c1e1900 */
[----:B------:R-:W-:-:S03]  /*0770*/  IMAD.WIDE R24, R3, 0x4, R24 ;  /* 0x0000000403187825 */ /* 0x000fc600078e0218 */
[----:B------:R-:W5:Y:S01]  /*0780*/  LDG.E R6, desc[UR6][R26.64] ;  /* 0x000000061a067981 */ /* 0x000f62000c1e1900 */
[----:B------:R-:W-:-:S03]  /*0790*/  IMAD.WIDE R22, R3, 0x4, R22 ;  /* 0x0000000403167825 */ /* 0x000fc600078e0216 */
        /* <DEDUP_REMOVED lines=12> */
[----:B------:R-:W-:-:S04]  /*0860*/  IADD3 R4, PT, PT, R4, 0x10, RZ ;  /* 0x0000001004047810 */ /* 0x000fc80007ffe0ff */
[----:B------:R-:W-:Y:S01]  /*0870*/  ISETP.NE.AND P1, PT, R4, RZ, PT ;  /* 0x000000ff0400720c */ /* 0x000fe20003f25270 */
[----:B-----5:R-:W-:-:S04]  /*0880*/  IMAD R6, R8, R6, R29 ;  /* 0x0000000608067224 */ /* 0x020fc800078e021d */
[----:B------:R-:W-:-:S04]  /*0890*/  IMAD R9, R9, R24, R6 ;  /* 0x0000001809097224 */ /* 0x000fc800078e0206 */
[----:B------:R-:W-:Y:S01]  /*08a0*/  IMAD R9, R28, R22, R9 ;  /* 0x000000161c097224 */ /* 0x000fe200078e0209 */
[----:B------:R-:W-:-:S04]  /*08b0*/  IADD3 R14, P3, PT, R14, 0x80, RZ ;  /* 0x000000800e0e7810 */ /* 0x000fc80007f7e0ff */
[----:B------:R-:W-:Y:S01]  /*08c0*/  IADD3.X R15, PT, PT, RZ, R15, RZ, P3, !PT ;  /* 0x0000000fff0f7210 */ /* 0x000fe20001ffe4ff */
[----:B--2---:R-:W-:Y:S01]  /*08d0*/  IMAD R9, R26, R21, R9 ;  /* 0x000000151a097224 */ /* 0x004fe200078e0209 */
[----:B------:R-:W-:-:S03]  /*08e0*/  IADD3 R21, P2, PT, R10, 0x40, RZ ;  /* 0x000000400a157810 */ /* 0x000fc60007f5e0ff */
[----:B---3--:R-:W-:Y:S01]  /*08f0*/  IMAD R9, R27, R16, R9 ;  /* 0x000000101b097224 */ /* 0x008fe200078e0209 */
[----:B------:R-:W-:-:S03]  /*0900*/  IADD3.X R22, PT, PT, RZ, R11, RZ, P2, !PT ;  /* 0x0000000bff167210 */ /* 0x000fc600017fe4ff */
[----:B----4-:R-:W-:Y:S01]  /*0910*/  IMAD R6, R23, R18, R9 ;  /* 0x0000001217067224 */ /* 0x010fe200078e0209 */
[----:B------:R-:W-:Y:S06]  /*0920*/  @P1 BRA `(.L_x_2) ;  /* 0xfffffff8009c1947 */ /* 0x000fec000383ffff */
.L_x_1:
[----:B------:R-:W-:Y:S05]  /*0930*/  @!P0 BRA `(.L_x_0) ;  /* 0x0000000400908947 */ /* 0x000fea0003800000 */
[----:B------:R-:W-:Y:S02]  /*0940*/  ISETP.GE.U32.AND P0, PT, R7, 0x8, PT ;  /* 0x000000080700780c */ /* 0x000fe40003f06070 */
[----:B------:R-:W-:-:S04]  /*0950*/  LOP3.LUT R4, R0, 0x7, RZ, 0xc0, !PT ;  /* 0x0000000700047812 */ /* 0x000fc800078ec0ff */
[----:B------:R-:W-:-:S07]  /*0960*/  ISETP.NE.AND P1, PT, R4, RZ, PT ;  /* 0x000000ff0400720c */ /* 0x000fce0003f25270 */
[----:B------:R-:W-:Y:S06]  /*0970*/  @!P0 BRA `(.L_x_3) ;  /* 0x0000000000b08947 */ /* 0x000fec0003800000 */
[----:B------:R-:W0:Y:S02]  /*0980*/  LDC.64 R28, c[0x0][0x388] ;  /* 0x0000e200ff1c7b82 */ /* 0x000e240000000a00 */
[----:B0-----:R-:W-:-:S05]  /*0990*/  IMAD.WIDE.U32 R28, R5, 0x8, R28 ;  /* 0x00000008051c7825 */ /* 0x001fca00078e001c */
[----:B------:R-:W2:Y:S04]  /*09a0*/  LDG.E.64 R10, desc[UR6][R28.64+0x18] ;  /* 0x000018061c0a7981 */ /* 0x000ea8000c1e1b00 */
[----:B------:R-:W3:Y:S04]  /*09b0*/  LDG.E.64 R16, desc[UR6][R28.64+0x20] ;  /* 0x000020061c107981 */ /* 0x000ee8000c1e1b00 */
[----:B------:R-:W4:Y:S04]  /*09c0*/  LDG.E.64 R8, desc[UR6][R28.64+0x8] ;  /* 0x000008061c087981 */ /* 0x000f28000c1e1b00 */
[----:B------:R-:W4:Y:S04]  /*09d0*/  LDG.E.64 R14, desc[UR6][R28.64] ;  /* 0x000000061c0e7981 */ /* 0x000f28000c1e1b00 */
[----:B------:R-:W4:Y:S04]  /*09e0*/  LDG.E.64 R24, desc[UR6][R28.64+0x10] ;  /* 0x000010061c187981 */ /* 0x000f28000c1e1b00 */
[----:B------:R-:W4:Y:S01]  /*09f0*/  LDG.E.64 R26, desc[UR6][R28.64+0x28] ;  /* 0x000028061c1a7981 */ /* 0x000f22000c1e1b00 */
[----:B--2---:R-:W-:-:S04]  /*0a00*/  IMAD.WIDE R10, R3, 0x4, R10 ;  /* 0x00000004030a7825 */ /* 0x004fc800078e020a */
[C---:B---3--:R-:W-:Y:S02]  /*0a10*/  IMAD.WIDE R16, R3.reuse, 0x4, R16 ;  /* 0x0000000403107825 */ /* 0x048fe400078e0210 */
[----:B------:R-:W2:Y:S02]  /*0a20*/  LDG.E R10, desc[UR6][R10.64] ;  /* 0x000000060a0a7981 */ /* 0x000ea4000c1e1900 */
[----:B----4-:R-:W-:-:S04]  /*0a30*/  IMAD.WIDE R8, R3, 0x4, R8 ;  /* 0x0000000403087825 */ /* 0x010fc800078e0208 */
[C---:B------:R-:W-:Y:S02]  /*0a40*/  IMAD.WIDE R20, R3.reuse, 0x4, R14 ;  /* 0x0000000403147825 */ /* 0x040fe400078e020e */
[----:B------:R-:W3:Y:S02]  /*0a50*/  LDG.E R8, desc[UR6][R8.64] ;  /* 0x0000000608087981 */ /* 0x000ee4000c1e1900 */
[----:B------:R-:W-:Y:S02]  /*0a60*/  IMAD.WIDE R24, R3, 0x4, R24 ;  /* 0x0000000403187825 */ /* 0x000fe400078e0218 */
[----:B------:R0:W4:Y:S02]  /*0a70*/  LDG.E R11, desc[UR6][R16.64] ;  /* 0x00000006100b7981 */ /* 0x000124000c1e1900 */
[----:B-----5:R-:W-:Y:S02]  /*0a80*/  IMAD.WIDE.U32 R14, R5, 0x4, R12 ;  /* 0x00000004050e7825 */ /* 0x020fe400078e000c */
[----:B------:R-:W2:Y:S04]  /*0a90*/  LDG.E R7, desc[UR6][R20.64] ;  /* 0x0000000614077981 */ /* 0x000ea8000c1e1900 */
[----:B------:R-:W4:Y:S04]  /*0aa0*/  LDG.E R9, desc[UR6][R24.64] ;  /* 0x0000000618097981 */ /* 0x000f28000c1e1900 */
[----:B------:R-:W0:Y:S04]  /*0ab0*/  LDG.E.64 R16, desc[UR6][R28.64+0x30] ;  /* 0x000030061c107981 */ /* 0x000e28000c1e1b00 */
[----:B------:R-:W2:Y:S04]  /*0ac0*/  LDG.E R18, desc[UR6][R14.64] ;  /* 0x000000060e127981 */ /* 0x000ea8000c1e1900 */
[----:B------:R-:W3:Y:S04]  /*0ad0*/  LDG.E R19, desc[UR6][R14.64+0x4] ;  /* 0x000004060e137981 */ /* 0x000ee8000c1e1900 */
[----:B------:R-:W4:Y:S04]  /*0ae0*/  LDG.E R20, desc[UR6][R14.64+0x8] ;  /* 0x000008060e147981 */ /* 0x000f28000c1e1900 */
[----:B------:R-:W4:Y:S04]  /*0af0*/  LDG.E R21, desc[UR6][R14.64+0xc] ;  /* 0x00000c060e157981 */ /* 0x000f28000c1e1900 */
[----:B------:R-:W4:Y:S04]  /*0b00*/  LDG.E R22, desc[UR6][R14.64+0x10] ;  /* 0x000010060e167981 */ /* 0x000f28000c1e1900 */
[----:B------:R-:W4:Y:S04]  /*0b10*/  LDG.E R23, desc[UR6][R14.64+0x14] ;  /* 0x000014060e177981 */ /* 0x000f28000c1e1900 */
[----:B------:R-:W4:Y:S04]  /*0b20*/  LDG.E R24, desc[UR6][R14.64+0x18] ;  /* 0x000018060e187981 */ /* 0x000f28000c1e1900 */
[----:B------:R1:W4:Y:S04]  /*0b30*/  LDG.E R25, desc[UR6][R14.64+0x1c] ;  /* 0x00001c060e197981 */ /* 0x000328000c1e1900 */
[----:B------:R-:W1:Y:S01]  /*0b40*/  LDG.E.64 R14, desc[UR6][R28.64+0x38] ;  /* 0x000038061c0e7981 */ /* 0x000e62000c1e1b00 */
[----:B------:R-:W-:-:S06]  /*0b50*/  IMAD.WIDE R26, R3, 0x4, R26 ;  /* 0x00000004031a7825 */ /* 0x000fcc00078e021a */
[----:B------:R-:W4:Y:S01]  /*0b60*/  LDG.E R26, desc[UR6][R26.64] ;  /* 0x000000061a1a7981 */ /* 0x000f22000c1e1900 */
[----:B0-----:R-:W-:-:S06]  /*0b70*/  IMAD.WIDE R16, R3, 0x4, R16 ;  /* 0x0000000403107825 */ /* 0x001fcc00078e0210 */
[----:B------:R-:W4:Y:S01]  /*0b80*/  LDG.E R17, desc[UR6][R16.64] ;  /* 0x0000000610117981 */ /* 0x000f22000c1e1900 */
[----:B-1----:R-:W-:-:S05]  /*0b90*/  IMAD.WIDE R14, R3, 0x4, R14 ;  /* 0x00000004030e7825 */ /* 0x002fca00078e020e */
[----:B------:R-:W4:Y:S01]  /*0ba0*/  LDG.E R16, desc[UR6][R14.64] ;  /* 0x000000060e107981 */ /* 0x000f22000c1e1900 */
[----:B--2---:R-:W-:-:S04]  /*0bb0*/  IMAD R7, R18, R7, R6 ;  /* 0x0000000712077224 */ /* 0x004fc800078e0206 */
[----:B---3--:R-:W-:-:S04]  /*0bc0*/  IMAD R7, R19, R8, R7 ;  /* 0x0000000813077224 */ /* 0x008fc800078e0207 */
[----:B----4-:R-:W-:-:S04]  /*0bd0*/  IMAD R7, R20, R9, R7 ;  /* 0x0000000914077224 */ /* 0x010fc800078e0207 */
[----:B------:R-:W-:-:S04]  /*0be0*/  IMAD R7, R21, R10, R7 ;  /* 0x0000000a15077224 */ /* 0x000fc800078e0207 */
[----:B------:R-:W-:-:S04]  /*0bf0*/  IMAD R7, R22, R11, R7 ;  /* 0x0000000b16077224 */ /* 0x000fc800078e0207 */
[----:B------:R-:W-:Y:S01]  /*0c00*/  IMAD R7, R23, R26, R7 ;  /* 0x0000001a17077224 */ /* 0x000fe200078e0207 */
[----:B------:R-:W-:-:S03]  /*0c10*/  IADD3 R5, PT, PT, R5, 0x8, RZ ;  /* 0x0000000805057810 */ /* 0x000fc60007ffe0ff */
[----:B------:R-:W-:-:S04]  /*0c20*/  IMAD R7, R24, R17, R7 ;  /* 0x0000001118077224 */ /* 0x000fc800078e0207 */
[----:B------:R-:W-:-:S07]  /*0c30*/  IMAD R6, R25, R16, R7 ;  /* 0x0000001019067224 */ /* 0x000fce00078e0207 */
.L_x_3:
        /* <DEDUP_REMOVED lines=10> */
[----:B------:R-:W4:Y:S01]  /*0ce0*/  LDG.E.64 R10, desc[UR6][R16.64+0x18] ;  /* 0x00001806100a7981 */ /* 0x000f22000c1e1b00 */
[----:B--2---:R-:W-:-:S04]  /*0cf0*/  IMAD.WIDE R18, R3, 0x4, R8 ;  /* 0x0000000403127825 */ /* 0x004fc800078e0208 */
[----:B-----5:R-:W-:Y:S02]  /*0d00*/  IMAD.WIDE.U32 R8, R5, 0x4, R12 ;  /* 0x0000000405087825 */ /* 0x020fe400078e000c */
[----:B------:R-:W2:Y:S02]  /*0d10*/  LDG.E R18, desc[UR6][R18.64] ;  /* 0x0000000612127981 */ /* 0x000ea4000c1e1900 */
[C---:B---3--:R-:W-:Y:S02]  /*0d20*/  IMAD.WIDE R20, R3.reuse, 0x4, R20 ;  /* 0x0000000403147825 */ /* 0x048fe400078e0214 */
[----:B------:R-:W2:Y:S02]  /*0d30*/  LDG.E R7, desc[UR6][R8.64] ;  /* 0x0000000608077981 */ /* 0x000ea4000c1e1900 */
[C---:B----4-:R-:W-:Y:S02]  /*0d40*/  IMAD.WIDE R14, R3.reuse, 0x4, R14 ;  /* 0x00000004030e7825 */ /* 0x050fe400078e020e */
[----:B------:R-:W3:Y:S02]  /*0d50*/  LDG.E R20, desc[UR6][R20.64] ;  /* 0x0000000614147981 */ /* 0x000ee4000c1e1900 */
[----:B------:R-:W-:-:S02]  /*0d60*/  IMAD.WIDE R10, R3, 0x4, R10 ;  /* 0x00000004030a7825 */ /* 0x000fc400078e020a */
[----:B------:R-:W3:Y:S04]  /*0d70*/  LDG.E R4, desc[UR6][R8.64+0x4] ;  /* 0x0000040608047981 */ /* 0x000ee8000c1e1900 */
[----:B------:R-:W4:Y:S04]  /*0d80*/  LDG.E R14, desc[UR6][R14.64] ;  /* 0x000000060e0e7981 */ /* 0x000f28000c1e1900 */
[----:B------:R-:W4:Y:S04]  /*0d90*/  LDG.E R17, desc[UR6][R8.64+0x8] ;  /* 0x0000080608117981 */ /* 0x000f28000c1e1900 */
[----:B------:R-:W4:Y:S04]  /*0da0*/  LDG.E R23, desc[UR6][R8.64+0xc] ;  /* 0x00000c0608177981 */ /* 0x000f28000c1e1900 */
[----:B------:R-:W4:Y:S01]  /*0db0*/  LDG.E R10, desc[UR6][R10.64] ;  /* 0x000000060a0a7981 */ /* 0x000f22000c1e1900 */
[----:B------:R-:W-:Y:S01]  /*0dc0*/  IADD3 R5, PT, PT, R5, 0x4, RZ ;  /* 0x0000000405057810 */ /* 0x000fe20007ffe0ff */
[----:B--2---:R-:W-:-:S04]  /*0dd0*/  IMAD R7, R7, R18, R6 ;  /* 0x0000001207077224 */ /* 0x004fc800078e0206 */
[----:B---3--:R-:W-:-:S04]  /*0de0*/  IMAD R4, R4, R20, R7 ;  /* 0x0000001404047224 */ /* 0x008fc800078e0207 */
[----:B----4-:R-:W-:-:S04]  /*0df0*/  IMAD R4, R17, R14, R4 ;  /* 0x0000000e11047224 */ /* 0x010fc800078e0204 */
[----:B------:R-:W-:-:S07]  /*0e00*/  IMAD R6, R23, R10, R4 ;  /* 0x0000000a17067224 */ /* 0x000fce00078e0204 */
.L_x_4:
[----:B------:R-:W-:Y:S05]  /*0e10*/  @!P1 BRA `(.L_x_0) ;  /* 0x0000000000589947 */ /* 0x000fea0003800000 */
[----:B------:R-:W0:Y:S01]  /*0e20*/  LDC.64 R8, c[0x0][0x388] ;  /* 0x0000e200ff087b82 */ /* 0x000e220000000a00 */
[----:B-----5:R-:W-:Y:S01]  /*0e30*/  IMAD.WIDE.U32 R12, R5, 0x4, R12 ;  /* 0x00000004050c7825 */ /* 0x020fe200078e000c */
[----:B------:R-:W-:-:S03]  /*0e40*/  IADD3 R0, PT, PT, -R0, RZ, RZ ;  /* 0x000000ff00007210 */ /* 0x000fc60007ffe1ff */
[----:B0-----:R-:W-:-:S03]  /*0e50*/  IMAD.WIDE.U32 R4, R5, 0x8, R8 ;  /* 0x0000000805047825 */ /* 0x001fc600078e0008 */
[----:B------:R-:W-:Y:S02]  /*0e60*/  MOV R10, R4 ;  /* 0x00000004000a7202 */ /* 0x000fe40000000f00 */
[----:B------:R-:W-:-:S07]  /*0e70*/  MOV R11, R5 ;  /* 0x00000005000b7202 */ /* 0x000fce0000000f00 */
.L_x_5:
[----:B------:R-:W-:Y:S02]  /*0e80*/  MOV R8, R10 ;  /* 0x0000000a00087202 */ /* 0x000fe40000000f00 */
[----:B------:R-:W-:-:S05]  /*0e90*/  MOV R9, R11 ;  /* 0x0000000b00097202 */ /* 0x000fca0000000f00 */
[----:B------:R0:W2:Y:S02]  /*0ea0*/  LDG.E.64 R4, desc[UR6][R8.64] ;  /* 0x0000000608047981 */ /* 0x0000a4000c1e1b00 */
[----:B0-----:R-:W-:Y:S02]  /*0eb0*/  MOV R8, R12 ;  /* 0x0000000c00087202 */ /* 0x001fe40000000f00 */
[----:B------:R-:W-:-:S05]  /*0ec0*/  MOV R9, R13 ;  /* 0x0000000d00097202 */ /* 0x000fca0000000f00 */
[----:B------:R-:W3:Y:S01]  /*0ed0*/  LDG.E R7, desc[UR6][R8.64] ;  /* 0x0000000608077981 */ /* 0x000ee2000c1e1900 */
[----:B--2---:R-:W-:-:S06]  /*0ee0*/  IMAD.WIDE R4, R3, 0x4, R4 ;  /* 0x0000000403047825 */ /* 0x004fcc00078e0204 */
[----:B------:R-:W3:Y:S01]  /*0ef0*/  LDG.E R4, desc[UR6][R4.64] ;  /* 0x0000000604047981 */ /* 0x000ee2000c1e1900 */
[----:B------:R-:W-:-:S04]  /*0f00*/  IADD3 R0, PT, PT, R0, 0x1, RZ ;  /* 0x0000000100007810 */ /* 0x000fc80007ffe0ff */
[----:B------:R-:W-:Y:S02]  /*0f10*/  ISETP.NE.AND P0, PT, R0, RZ, PT ;  /* 0x000000ff0000720c */ /* 0x000fe40003f05270 */
[----:B------:R-:W-:Y:S02]  /*0f20*/  IADD3 R10, P1, PT, R10, 0x8, RZ ;  /* 0x000000080a0a7810 */ /* 0x000fe40007f3e0ff */
[----:B------:R-:W-:Y:S02]  /*0f30*/  IADD3 R12, P2, PT, R12, 0x4, RZ ;  /* 0x000000040c0c7810 */ /* 0x000fe40007f5e0ff */
[----:B------:R-:W-:Y:S02]  /*0f40*/  IADD3.X R11, PT, PT, RZ, R11, RZ, P1, !PT ;  /* 0x0000000bff0b7210 */ /* 0x000fe40000ffe4ff */
[----:B------:R-:W-:Y:S01]  /*0f50*/  IADD3.X R13, PT, PT, RZ, R13, RZ, P2, !PT ;  /* 0x0000000dff0d7210 */ /* 0x000fe200017fe4ff */
[----:B---3--:R-:W-:-:S04]  /*0f60*/  IMAD R6, R7, R4, R6 ;  /* 0x0000000407067224 */ /* 0x008fc800078e0206 */
[----:B------:R-:W-:Y:S05]  /*0f70*/  @P0 BRA `(.L_x_5) ;  /* 0xfffffffc00c00947 */ /* 0x000fea000383ffff */
.L_x_0:
[----:B------:R-:W0:Y:S02]  /*0f80*/  LDC.64 R4, c[0x0][0x390] ;  /* 0x0000e400ff047b82 */ /* 0x000e240000000a00 */
[----:B0-----:R-:W-:-:S06]  /*0f90*/  IMAD.WIDE R4, R3, 0x8, R4 ;  /* 0x0000000803047825 */ /* 0x001fcc00078e0204 */
[----:B------:R-:W2:Y:S02]  /*0fa0*/  LDG.E.64 R4, desc[UR6][R4.64] ;  /* 0x0000000604047981 */ /* 0x000ea4000c1e1b00 */
[----:B--2---:R-:W-:-:S05]  /*0fb0*/  IMAD.WIDE R2, R2, 0x4, R4 ;  /* 0x0000000402027825 */ /* 0x004fca00078e0204 */
[----:B------:R-:W-:Y:S01]  /*0fc0*/  STG.E desc[UR6][R2.64], R6 ;  /* 0x0000000602007986 */ /* 0x000fe2000c101906 */
[----:B------:R-:W-:Y:S06]  /*0fd0*/  BAR.SYNC.DEFER_BLOCKING 0x0 ;  /* 0x0000000000007b1d */ /* 0x000fec0000010000 */
[----:B------:R-:W-:Y:S05]  /*0fe0*/  EXIT ;  /* 0x000000000000794d */ /* 0x000fea0003800000 */
.L_x_6:
[----:B------:R-:W-:-:S00]  /*0ff0*/  BRA `(.L_x_6) ;  /* 0xfffffffc00fc7947 */ /* 0x000fc0000383ffff */
[----:B------:R-:W-:-:S00]  /*1000*/  NOP ;  /* 0x0000000000007918 */ /* 0x000fc00000000000 */
[----:B------:R-:W-:-:S00]  /*1010*/  NOP ;  /* 0x0000000000007918 */ /* 0x000fc00000000000 */
[----:B------:R-:W-:-:S00]  /*1020*/  NOP ;  /* 0x0000000000007918 */ /* 0x000fc00000000000 */
[----:B------:R-:W-:-:S00]  /*1030*/  NOP ;  /* 0x0000000000007918 */ /* 0x000fc00000000000 */
[----:B------:R-:W-:-:S00]  /*1040*/  NOP ;  /* 0x0000000000007918 */ /* 0x000fc00000000000 */
[----:B------:R-:W-:-:S00]  /*1050*/  NOP ;  /* 0x0000000000007918 */ /* 0x000fc00000000000 */
[----:B------:R-:W-:-:S00]  /*1060*/  NOP ;  /* 0x0000000000007918 */ /* 0x000fc00000000000 */
[----:B------:R-:W-:-:S00]  /*1070*/  NOP ;  /* 0x0000000000007918 */ /* 0x000fc00000000000 */
.L_x_7:


//--------------------- .nv.shared.reserved.0     --------------------------
	.section	.nv.shared.reserved.0,"aw",@nobits
	.weak		__nv_reservedSMEM_offset_0_alias
	.size		__nv_reservedSMEM_offset_0_alias, 0, 64
	.other		__nv_reservedSMEM_offset_0_alias,@"STO_CUDA_RESERVED_SHARED STV_DEFAULT"
__nv_reservedSMEM_offset_0_alias:
	.zero		0
	.zero		64


//--------------------- .nv.constant0._Z5mul2dPPiS0_S0_i --------------------------
	.section	.nv.constant0._Z5mul2dPPiS0_S0_i,"a",@progbits
	.sectionflags	@""
	.align	4
.nv.constant0._Z5mul2dPPiS0_S0_i:
	.zero		924


//--------------------- SYMBOLS --------------------------

	.type		.nv.reservedSmem.offset0,@object
	.size		.nv.reservedSmem.offset0,0x4
